//
// Generated by NVIDIA NVVM Compiler
//
// Compiler Build ID: CL-36424714
// Cuda compilation tools, release 13.0, V13.0.88
// Based on NVVM 20.0.0
//

.version 9.0
.target sm_100
.address_size 64

	// .globl	_Z15coalescedKernelPKfPfi

.visible .entry _Z15coalescedKernelPKfPfi(
	.param .u64 .ptr .align 1 _Z15coalescedKernelPKfPfi_param_0,
	.param .u64 .ptr .align 1 _Z15coalescedKernelPKfPfi_param_1,
	.param .u32 _Z15coalescedKernelPKfPfi_param_2
)
{
	.reg .pred 	%p<2>;
	.reg .b32 	%r<6>;
	.reg .b32 	%f<3>;
	.reg .b64 	%rd<8>;

	ld.param.u64 	%rd1, [_Z15coalescedKernelPKfPfi_param_0];
	ld.param.u64 	%rd2, [_Z15coalescedKernelPKfPfi_param_1];
	ld.param.u32 	%r2, [_Z15coalescedKernelPKfPfi_param_2];
	mov.u32 	%r3, %tid.x;
	mov.u32 	%r4, %ctaid.x;
	mov.u32 	%r5, %ntid.x;
	mad.lo.s32 	%r1, %r4, %r5, %r3;
	setp.ge.s32 	%p1, %r1, %r2;
	@%p1 bra 	$L__BB0_2;
	cvta.to.global.u64 	%rd3, %rd1;
	cvta.to.global.u64 	%rd4, %rd2;
	mul.wide.s32 	%rd5, %r1, 4;
	add.s64 	%rd6, %rd3, %rd5;
	ld.global.f32 	%f1, [%rd6];
	add.f32 	%f2, %f1, %f1;
	add.s64 	%rd7, %rd4, %rd5;
	st.global.f32 	[%rd7], %f2;
$L__BB0_2:
	ret;

}
	// .globl	_Z18nonCoalescedKernelPKfPfii
.visible .entry _Z18nonCoalescedKernelPKfPfii(
	.param .u64 .ptr .align 1 _Z18nonCoalescedKernelPKfPfii_param_0,
	.param .u64 .ptr .align 1 _Z18nonCoalescedKernelPKfPfii_param_1,
	.param .u32 _Z18nonCoalescedKernelPKfPfii_param_2,
	.param .u32 _Z18nonCoalescedKernelPKfPfii_param_3
)
{
	.reg .pred 	%p<2>;
	.reg .b32 	%r<9>;
	.reg .b32 	%f<3>;
	.reg .b64 	%rd<8>;

	ld.param.u64 	%rd1, [_Z18nonCoalescedKernelPKfPfii_param_0];
	ld.param.u64 	%rd2, [_Z18nonCoalescedKernelPKfPfii_param_1];
	ld.param.u32 	%r2, [_Z18nonCoalescedKernelPKfPfii_param_2];
	ld.param.u32 	%r3, [_Z18nonCoalescedKernelPKfPfii_param_3];
	mov.u32 	%r4, %tid.x;
	mov.u32 	%r5, %ctaid.x;
	mov.u32 	%r6, %ntid.x;
	mad.lo.s32 	%r1, %r5, %r6, %r4;
	setp.ge.s32 	%p1, %r1, %r2;
	@%p1 bra 	$L__BB1_2;
	cvta.to.global.u64 	%rd3, %rd1;
	cvta.to.global.u64 	%rd4, %rd2;
	mul.lo.s32 	%r7, %r3, %r1;
	rem.s32 	%r8, %r7, %r2;
	mul.wide.s32 	%rd5, %r8, 4;
	add.s64 	%rd6, %rd3, %rd5;
	ld.global.f32 	%f1, [%rd6];
	add.f32 	%f2, %f1, %f1;
	add.s64 	%rd7, %rd4, %rd5;
	st.global.f32 	[%rd7], %f2;
$L__BB1_2:
	ret;

}


// ===== COMPILED SASS (sm_100) =====

	.target	sm_100

	.elftype	@"ET_EXEC"


//--------------------- .note.nv.tkinfo           --------------------------
	.section	.note.nv.tkinfo,"",@"SHT_NOTE"
	.sectionflags	@"SHF_NOTE_NV_TKINFO"
	.tkinfo
        /*0018*/ 	.word	0x00000002
        /*0030*/ 	.string	""
        /*0030*/ 	.string	"ptxas"
        /*0030*/ 	.string	"Cuda compilation tools, release 13.0, V13.0.88"
        /*0030*/ 	.string	"Build cuda_13.0.r13.0/compiler.36424714_0"
        /*0030*/ 	.string	"-arch sm_100 -m 64 "



//--------------------- .note.nv.cuinfo           --------------------------
	.section	.note.nv.cuinfo,"",@"SHT_NOTE"
	.sectionflags	@"SHF_NOTE_NV_CUINFO"
        /*0018*/ 	.short	0x0002
        /*001a*/ 	.short	0x0064
        /*001c*/ 	.short	0x0082
	.zero		2


//--------------------- .nv.info                  --------------------------
	.section	.nv.info,"",@"SHT_CUDA_INFO"
	.align	4


	//----- nvinfo : EIATTR_REGCOUNT
	.align		4
        /*0000*/ 	.byte	0x04, 0x2f
        /*0002*/ 	.short	(.L_1 - .L_0)
	.align		4
.L_0:
        /*0004*/ 	.word	index@(_Z15coalescedKernelPKfPfi)
        /*0008*/ 	.word	0x0000000a


	//----- nvinfo : EIATTR_FRAME_SIZE
	.align		4
.L_1:
        /*000c*/ 	.byte	0x04, 0x11
        /*000e*/ 	.short	(.L_3 - .L_2)
	.align		4
.L_2:
        /*0010*/ 	.word	index@(_Z15coalescedKernelPKfPfi)
        /*0014*/ 	.word	0x00000000


	//----- nvinfo : EIATTR_REGCOUNT
	.align		4
.L_3:
        /*0018*/ 	.byte	0x04, 0x2f
        /*001a*/ 	.short	(.L_5 - .L_4)
	.align		4
.L_4:
        /*001c*/ 	.word	index@(_Z18nonCoalescedKernelPKfPfii)
        /*0020*/ 	.word	0x0000000c


	//----- nvinfo : EIATTR_FRAME_SIZE
	.align		4
.L_5:
        /*0024*/ 	.byte	0x04, 0x11
        /*0026*/ 	.short	(.L_7 - .L_6)
	.align		4
.L_6:
        /*0028*/ 	.word	index@(_Z18nonCoalescedKernelPKfPfii)
        /*002c*/ 	.word	0x00000000


	//----- nvinfo : EIATTR_MIN_STACK_SIZE
	.align		4
.L_7:
        /*0030*/ 	.byte	0x04, 0x12
        /*0032*/ 	.short	(.L_9 - .L_8)
	.align		4
.L_8:
        /*0034*/ 	.word	index@(_Z18nonCoalescedKernelPKfPfii)
        /*0038*/ 	.word	0x00000000


	//----- nvinfo : EIATTR_MIN_STACK_SIZE
	.align		4
.L_9:
        /*003c*/ 	.byte	0x04, 0x12
        /*003e*/ 	.short	(.L_11 - .L_10)
	.align		4
.L_10:
        /*0040*/ 	.word	index@(_Z15coalescedKernelPKfPfi)
        /*0044*/ 	.word	0x00000000
.L_11:


//--------------------- .nv.compat                --------------------------
	.section	.nv.compat,"",@"SHT_CUDA_COMPAT_INFO"
	.align	4
        /*0000*/ 	.byte	0x02, 0x09, 0x00, 0x00, 0x02, 0x02, 0x01, 0x00, 0x02, 0x05, 0x05, 0x00, 0x03, 0x07, 0x01, 0x01
        /*0010*/ 	.byte	0x02, 0x03, 0x00, 0x00, 0x02, 0x06, 0x01, 0x00, 0x04, 0x0b, 0x08, 0x00, 0x09, 0x00, 0x00, 0x00
        /*0020*/ 	.byte	0x00, 0x00, 0x00, 0x00


//--------------------- .nv.info._Z18nonCoalescedKernelPKfPfii --------------------------
	.section	.nv.info._Z18nonCoalescedKernelPKfPfii,"",@"SHT_CUDA_INFO"
	.sectionflags	@""
	.align	4


	//----- nvinfo : EIATTR_CUDA_API_VERSION
	.align		4
        /*0000*/ 	.byte	0x04, 0x37
        /*0002*/ 	.short	(.L_13 - .L_12)
.L_12:
        /*0004*/ 	.word	0x00000082


	//----- nvinfo : EIATTR_KPARAM_INFO
	.align		4
.L_13:
        /*0008*/ 	.byte	0x04, 0x17
        /*000a*/ 	.short	(.L_15 - .L_14)
.L_14:
        /*000c*/ 	.word	0x00000000
        /*0010*/ 	.short	0x0003
        /*0012*/ 	.short	0x0014
        /*0014*/ 	.byte	0x00, 0xf0, 0x11, 0x00


	//----- nvinfo : EIATTR_KPARAM_INFO
	.align		4
.L_15:
        /*0018*/ 	.byte	0x04, 0x17
        /*001a*/ 	.short	(.L_17 - .L_16)
.L_16:
        /*001c*/ 	.word	0x00000000
        /*0020*/ 	.short	0x0002
        /*0022*/ 	.short	0x0010
        /*0024*/ 	.byte	0x00, 0xf0, 0x11, 0x00


	//----- nvinfo : EIATTR_KPARAM_INFO
	.align		4
.L_17:
        /*0028*/ 	.byte	0x04, 0x17
        /*002a*/ 	.short	(.L_19 - .L_18)
.L_18:
        /*002c*/ 	.word	0x00000000
        /*0030*/ 	.short	0x0001
        /*0032*/ 	.short	0x0008
        /*0034*/ 	.byte	0x00, 0xf5, 0x21, 0x00


	//----- nvinfo : EIATTR_KPARAM_INFO
	.align		4
.L_19:
        /*0038*/ 	.byte	0x04, 0x17
        /*003a*/ 	.short	(.L_21 - .L_20)
.L_20:
        /*003c*/ 	.word	0x00000000
        /*0040*/ 	.short	0x0000
        /*0042*/ 	.short	0x0000
        /*0044*/ 	.byte	0x00, 0xf5, 0x21, 0x00


	//----- nvinfo : EIATTR_SPARSE_MMA_MASK
	.align		4
.L_21:
        /*0048*/ 	.byte	0x03, 0x50
        /*004a*/ 	.short	0x0000


	//----- nvinfo : EIATTR_MAXREG_COUNT
	.align		4
        /*004c*/ 	.byte	0x03, 0x1b
        /*004e*/ 	.short	0x00ff


	//----- nvinfo : EIATTR_MERCURY_ISA_VERSION
	.align		4
        /*0050*/ 	.byte	0x03, 0x5f
        /*0052*/ 	.short	0x0101


	//----- nvinfo : EIATTR_VRC_CTA_INIT_COUNT
	.align		4
        /*0054*/ 	.byte	0x02, 0x4a
	.zero		1
	.zero		1


	//----- nvinfo : EIATTR_EXIT_INSTR_OFFSETS
	.align		4
        /*0058*/ 	.byte	0x04, 0x1c
        /*005a*/ 	.short	(.L_23 - .L_22)


	//   ....[0]....
.L_22:
        /*005c*/ 	.word	0x00000070


	//   ....[1]....
        /*0060*/ 	.word	0x00000280


	//----- nvinfo : EIATTR_CBANK_PARAM_SIZE
	.align		4
.L_23:
        /*0064*/ 	.byte	0x03, 0x19
        /*0066*/ 	.short	0x0018


	//----- nvinfo : EIATTR_PARAM_CBANK
	.align		4
        /*0068*/ 	.byte	0x04, 0x0a
        /*006a*/ 	.short	(.L_25 - .L_24)
	.align		4
.L_24:
        /*006c*/ 	.word	index@(.nv.constant0._Z18nonCoalescedKernelPKfPfii)
        /*0070*/ 	.short	0x0380
        /*0072*/ 	.short	0x0018


	//----- nvinfo : EIATTR_SW_WAR
	.align		4
.L_25:
        /*0074*/ 	.byte	0x04, 0x36
        /*0076*/ 	.short	(.L_27 - .L_26)
.L_26:
        /*0078*/ 	.word	0x00000008
.L_27:


//--------------------- .nv.info._Z15coalescedKernelPKfPfi --------------------------
	.section	.nv.info._Z15coalescedKernelPKfPfi,"",@"SHT_CUDA_INFO"
	.sectionflags	@""
	.align	4


	//----- nvinfo : EIATTR_CUDA_API_VERSION
	.align		4
        /*0000*/ 	.byte	0x04, 0x37
        /*0002*/ 	.short	(.L_29 - .L_28)
.L_28:
        /*0004*/ 	.word	0x00000082


	//----- nvinfo : EIATTR_KPARAM_INFO
	.align		4
.L_29:
        /*0008*/ 	.byte	0x04, 0x17
        /*000a*/ 	.short	(.L_31 - .L_30)
.L_30:
        /*000c*/ 	.word	0x00000000
        /*0010*/ 	.short	0x0002
        /*0012*/ 	.short	0x0010
        /*0014*/ 	.byte	0x00, 0xf0, 0x11, 0x00


	//----- nvinfo : EIATTR_KPARAM_INFO
	.align		4
.L_31:
        /*0018*/ 	.byte	0x04, 0x17
        /*001a*/ 	.short	(.L_33 - .L_32)
.L_32:
        /*001c*/ 	.word	0x00000000
        /*0020*/ 	.short	0x0001
        /*0022*/ 	.short	0x0008
        /*0024*/ 	.byte	0x00, 0xf5, 0x21, 0x00


	//----- nvinfo : EIATTR_KPARAM_INFO
	.align		4
.L_33:
        /*0028*/ 	.byte	0x04, 0x17
        /*002a*/ 	.short	(.L_35 - .L_34)
.L_34:
        /*002c*/ 	.word	0x00000000
        /*0030*/ 	.short	0x0000
        /*0032*/ 	.short	0x0000
        /*0034*/ 	.byte	0x00, 0xf5, 0x21, 0x00


	//----- nvinfo : EIATTR_SPARSE_MMA_MASK
	.align		4
.L_35:
        /*0038*/ 	.byte	0x03, 0x50
        /*003a*/ 	.short	0x0000


	//----- nvinfo : EIATTR_MAXREG_COUNT
	.align		4
        /*003c*/ 	.byte	0x03, 0x1b
        /*003e*/ 	.short	0x00ff


	//----- nvinfo : EIATTR_MERCURY_ISA_VERSION
	.align		4
        /*0040*/ 	.byte	0x03, 0x5f
        /*0042*/ 	.short	0x0101


	//----- nvinfo : EIATTR_VRC_CTA_INIT_COUNT
	.align		4
        /*0044*/ 	.byte	0x02, 0x4a
	.zero		1
	.zero		1


	//----- nvinfo : EIATTR_EXIT_INSTR_OFFSETS
	.align		4
        /*0048*/ 	.byte	0x04, 0x1c
        /*004a*/ 	.short	(.L_37 - .L_36)


	//   ....[0]....
.L_36:
        /*004c*/ 	.word	0x00000070


	//   ....[1]....
        /*0050*/ 	.word	0x00000100


	//----- nvinfo : EIATTR_CBANK_PARAM_SIZE
	.align		4
.L_37:
        /*0054*/ 	.byte	0x03, 0x19
        /*0056*/ 	.short	0x0014


	//----- nvinfo : EIATTR_PARAM_CBANK
	.align		4
        /*0058*/ 	.byte	0x04, 0x0a
        /*005a*/ 	.short	(.L_39 - .L_38)
	.align		4
.L_38:
        /*005c*/ 	.word	index@(.nv.constant0._Z15coalescedKernelPKfPfi)
        /*0060*/ 	.short	0x0380
        /*0062*/ 	.short	0x0014


	//----- nvinfo : EIATTR_SW_WAR
	.align		4
.L_39:
        /*0064*/ 	.byte	0x04, 0x36
        /*0066*/ 	.short	(.L_41 - .L_40)
.L_40:
        /*0068*/ 	.word	0x00000008
.L_41:


//--------------------- .nv.callgraph             --------------------------
	.section	.nv.callgraph,"",@"SHT_CUDA_CALLGRAPH"
	.align	4
	.sectionentsize	8
	.align		4
        /*0000*/ 	.word	0x00000000
	.align		4
        /*0004*/ 	.word	0xffffffff
	.align		4
        /*0008*/ 	.word	0x00000000
	.align		4
        /*000c*/ 	.word	0xfffffffe
	.align		4
        /*0010*/ 	.word	0x00000000
	.align		4
        /*0014*/ 	.word	0xfffffffd
	.align		4
        /*0018*/ 	.word	0x00000000
	.align		4
        /*001c*/ 	.word	0xfffffffc


//--------------------- .text._Z18nonCoalescedKernelPKfPfii --------------------------
	.section	.text._Z18nonCoalescedKernelPKfPfii,"ax",@progbits
	.align	128
        .global         _Z18nonCoalescedKernelPKfPfii
        .type           _Z18nonCoalescedKernelPKfPfii,@function
        .size           _Z18nonCoalescedKernelPKfPfii,(.L_x_2 - _Z18nonCoalescedKernelPKfPfii)
        .other          _Z18nonCoalescedKernelPKfPfii,@"STO_CUDA_ENTRY STV_DEFAULT"
_Z18nonCoalescedKernelPKfPfii:
.text._Z18nonCoalescedKernelPKfPfii:
[----:B------:R-:W-:Y:S01]  /*0000*/  LDC R1, c[0x0][0x37c] ;  /* 0x0000df00ff017b82 */ /* 0x000fe20000000800 */
[----:B------:R-:W0:Y:S07]  /*0010*/  S2R R0, SR_TID.X ;  /* 0x0000000000007919 */ /* 0x000e2e0000002100 */
[----:B------:R-:W0:Y:S08]  /*0020*/  S2UR UR4, SR_CTAID.X ;  /* 0x00000000000479c3 */ /* 0x000e300000002500 */
[----:B------:R-:W0:Y:S08]  /*0030*/  LDC R3, c[0x0][0x360] ;  /* 0x0000d800ff037b82 */ /* 0x000e300000000800 */
[----:B------:R-:W1:Y:S01]  /*0040*/  LDC R5, c[0x0][0x390] ;  /* 0x0000e400ff057b82 */ /* 0x000e620000000800 */
[----:B0-----:R-:W-:-:S05]  /*0050*/  IMAD R0, R3, UR4, R0 ;  /* 0x0000000403007c24 */ /* 0x001fca000f8e0200 */
[----:B-1----:R-:W-:-:S13]  /*0060*/  ISETP.GE.AND P0, PT, R0, R5, PT ;  /* 0x000000050000720c */ /* 0x002fda0003f06270 */
[----:B------:R-:W-:Y:S05]  /*0070*/  @P0 EXIT ;  /* 0x000000000000094d */ /* 0x000fea0003800000 */
[----:B------:R-:W-:Y:S01]  /*0080*/  IABS R7, R5 ;  /* 0x0000000500077213 */ /* 0x000fe20000000000 */
[----:B------:R-:W0:Y:S03]  /*0090*/  LDCU UR4, c[0x0][0x394] ;  /* 0x00007280ff0477ac */ /* 0x000e260008000800 */
[----:B------:R-:W1:Y:S08]  /*00a0*/  I2F.RP R4, R7 ;  /* 0x0000000700047306 */ /* 0x000e700000209400 */
[----:B-1----:R-:W1:Y:S01]  /*00b0*/  MUFU.RCP R4, R4 ;  /* 0x0000000400047308 */ /* 0x002e620000001000 */
[----:B0-----:R-:W-:Y:S01]  /*00c0*/  IMAD R0, R0, UR4, RZ ;  /* 0x0000000400007c24 */ /* 0x001fe2000f8e02ff */
[----:B------:R-:W0:Y:S04]  /*00d0*/  LDCU.64 UR4, c[0x0][0x358] ;  /* 0x00006b00ff0477ac */ /* 0x000e280008000a00 */
[----:B------:R-:W-:-:S02]  /*00e0*/  ISETP.GE.AND P2, PT, R0, RZ, PT ;  /* 0x000000ff0000720c */ /* 0x000fc40003f46270 */
[----:B-1----:R-:W-:Y:S02]  /*00f0*/  IADD3 R2, PT, PT, R4, 0xffffffe, RZ ;  /* 0x0ffffffe04027810 */ /* 0x002fe40007ffe0ff */
[----:B------:R-:W-:Y:S02]  /*0100*/  IABS R4, R0 ;  /* 0x0000000000047213 */ /* 0x000fe40000000000 */
[----:B------:R1:W2:Y:S02]  /*0110*/  F2I.FTZ.U32.TRUNC.NTZ R3, R2 ;  /* 0x0000000200037305 */ /* 0x0002a4000021f000 */
[----:B-1----:R-:W-:Y:S02]  /*0120*/  HFMA2 R2, -RZ, RZ, 0, 0 ;  /* 0x00000000ff027431 */ /* 0x002fe400000001ff */
[----:B--2---:R-:W-:-:S04]  /*0130*/  IMAD.MOV R6, RZ, RZ, -R3 ;  /* 0x000000ffff067224 */ /* 0x004fc800078e0a03 */
[----:B------:R-:W-:-:S04]  /*0140*/  IMAD R9, R6, R7, RZ ;  /* 0x0000000706097224 */ /* 0x000fc800078e02ff */
[----:B------:R-:W-:-:S06]  /*0150*/  IMAD.HI.U32 R3, R3, R9, R2 ;  /* 0x0000000903037227 */ /* 0x000fcc00078e0002 */
[----:B------:R-:W-:-:S04]  /*0160*/  IMAD.HI.U32 R3, R3, R4, RZ ;  /* 0x0000000403037227 */ /* 0x000fc800078e00ff */
[----:B------:R-:W-:-:S04]  /*0170*/  IMAD.MOV R3, RZ, RZ, -R3 ;  /* 0x000000ffff037224 */ /* 0x000fc800078e0a03 */
[C---:B------:R-:W-:Y:S02]  /*0180*/  IMAD R4, R7.reuse, R3, R4 ;  /* 0x0000000307047224 */ /* 0x040fe400078e0204 */
[----:B------:R-:W1:Y:S03]  /*0190*/  LDC.64 R2, c[0x0][0x380] ;  /* 0x0000e000ff027b82 */ /* 0x000e660000000a00 */
[----:B------:R-:W-:-:S13]  /*01a0*/  ISETP.GT.U32.AND P0, PT, R7, R4, PT ;  /* 0x000000040700720c */ /* 0x000fda0003f04070 */
[----:B------:R-:W-:Y:S02]  /*01b0*/  @!P0 IADD3 R4, PT, PT, R4, -R7, RZ ;  /* 0x8000000704048210 */ /* 0x000fe40007ffe0ff */
[----:B------:R-:W-:Y:S02]  /*01c0*/  ISETP.NE.AND P0, PT, R5, RZ, PT ;  /* 0x000000ff0500720c */ /* 0x000fe40003f05270 */
[----:B------:R-:W-:-:S13]  /*01d0*/  ISETP.GT.U32.AND P1, PT, R7, R4, PT ;  /* 0x000000040700720c */ /* 0x000fda0003f24070 */
[----:B------:R-:W-:-:S05]  /*01e0*/  @!P1 IMAD.IADD R4, R4, 0x1, -R7 ;  /* 0x0000000104049824 */ /* 0x000fca00078e0a07 */
[----:B------:R-:W-:-:S04]  /*01f0*/  MOV R7, R4 ;  /* 0x0000000400077202 */ /* 0x000fc80000000f00 */
[----:B------:R-:W-:Y:S02]  /*0200*/  @!P2 IADD3 R7, PT, PT, -R7, RZ, RZ ;  /* 0x000000ff0707a210 */ /* 0x000fe40007ffe1ff */
[----:B------:R-:W-:Y:S02]  /*0210*/  @!P0 LOP3.LUT R7, RZ, R5, RZ, 0x33, !PT ;  /* 0x00000005ff078212 */ /* 0x000fe400078e33ff */
[----:B------:R-:W2:Y:S03]  /*0220*/  LDC.64 R4, c[0x0][0x388] ;  /* 0x0000e200ff047b82 */ /* 0x000ea60000000a00 */
[----:B-1----:R-:W-:-:S06]  /*0230*/  IMAD.WIDE R2, R7, 0x4, R2 ;  /* 0x0000000407027825 */ /* 0x002fcc00078e0202 */
[----:B0-----:R-:W3:Y:S01]  /*0240*/  LDG.E R2, desc[UR4][R2.64] ;  /* 0x0000000402027981 */ /* 0x001ee2000c1e1900 */
[----:B--2---:R-:W-:-:S04]  /*0250*/  IMAD.WIDE R4, R7, 0x4, R4 ;  /* 0x0000000407047825 */ /* 0x004fc800078e0204 */
[----:B---3--:R-:W-:-:S05]  /*0260*/  FADD R7, R2, R2 ;  /* 0x0000000202077221 */ /* 0x008fca0000000000 */
[----:B------:R-:W-:Y:S01]  /*0270*/  STG.E desc[UR4][R4.64], R7 ;  /* 0x0000000704007986 */ /* 0x000fe2000c101904 */
[----:B------:R-:W-:Y:S05]  /*0280*/  EXIT ;  /* 0x000000000000794d */ /* 0x000fea0003800000 */
.L_x_0:
[----:B------:R-:W-:-:S00]  /*0290*/  BRA `(.L_x_0) ;  /* 0xfffffffc00fc7947 */ /* 0x000fc0000383ffff */
[----:B------:R-:W-:-:S00]  /*02a0*/  NOP ;  /* 0x0000000000007918 */ /* 0x000fc00000000000 */
        /* <DEDUP_REMOVED lines=13> */
.L_x_2:


//--------------------- .text._Z15coalescedKernelPKfPfi --------------------------
	.section	.text._Z15coalescedKernelPKfPfi,"ax",@progbits
	.align	128
        .global         _Z15coalescedKernelPKfPfi
        .type           _Z15coalescedKernelPKfPfi,@function
        .size           _Z15coalescedKernelPKfPfi,(.L_x_3 - _Z15coalescedKernelPKfPfi)
        .other          _Z15coalescedKernelPKfPfi,@"STO_CUDA_ENTRY STV_DEFAULT"
_Z15coalescedKernelPKfPfi:
.text._Z15coalescedKernelPKfPfi:
[----:B------:R-:W-:Y:S01]  /*0000*/  LDC R1, c[0x0][0x37c] ;  /* 0x0000df00ff017b82 */ /* 0x000fe20000000800 */
[----:B------:R-:W0:Y:S07]  /*0010*/  S2R R7, SR_TID.X ;  /* 0x0000000000077919 */ /* 0x000e2e0000002100 */
[----:B------:R-:W0:Y:S01]  /*0020*/  S2UR UR4, SR_CTAID.X ;  /* 0x00000000000479c3 */ /* 0x000e220000002500 */
[----:B------:R-:W1:Y:S07]  /*0030*/  LDCU UR5, c[0x0][0x390] ;  /* 0x00007200ff0577ac */ /* 0x000e6e0008000800 */
[----:B------:R-:W0:Y:S02]  /*0040*/  LDC R0, c[0x0][0x360] ;  /* 0x0000d800ff007b82 */ /* 0x000e240000000800 */
[----:B0-----:R-:W-:-:S05]  /*0050*/  IMAD R7, R0, UR4, R7 ;  /* 0x0000000400077c24 */ /* 0x001fca000f8e0207 */
[----:B-1----:R-:W-:-:S13]  /*0060*/  ISETP.GE.AND P0, PT, R7, UR5, PT ;  /* 0x0000000507007c0c */ /* 0x002fda000bf06270 */
[----:B------:R-:W-:Y:S05]  /*0070*/  @P0 EXIT ;  /* 0x000000000000094d */ /* 0x000fea0003800000 */
[----:B------:R-:W0:Y:S01]  /*0080*/  LDC.64 R2, c[0x0][0x380] ;  /* 0x0000e000ff027b82 */ /* 0x000e220000000a00 */
[----:B------:R-:W1:Y:S07]  /*0090*/  LDCU.64 UR4, c[0x0][0x358] ;  /* 0x00006b00ff0477ac */ /* 0x000e6e0008000a00 */
[----:B------:R-:W2:Y:S01]  /*00a0*/  LDC.64 R4, c[0x0][0x388] ;  /* 0x0000e200ff047b82 */ /* 0x000ea20000000a00 */
[----:B0-----:R-:W-:-:S06]  /*00b0*/  IMAD.WIDE R2, R7, 0x4, R2 ;  /* 0x0000000407027825 */ /* 0x001fcc00078e0202 */
[----:B-1----:R-:W3:Y:S01]  /*00c0*/  LDG.E R2, desc[UR4][R2.64] ;  /* 0x0000000402027981 */ /* 0x002ee2000c1e1900 */
[----:B--2---:R-:W-:-:S04]  /*00d0*/  IMAD.WIDE R4, R7, 0x4, R4 ;  /* 0x0000000407047825 */ /* 0x004fc800078e0204 */
[----:B---3--:R-:W-:-:S05]  /*00e0*/  FADD R7, R2, R2 ;  /* 0x0000000202077221 */ /* 0x008fca0000000000 */
[----:B------:R-:W-:Y:S01]  /*00f0*/  STG.E desc[UR4][R4.64], R7 ;  /* 0x0000000704007986 */ /* 0x000fe2000c101904 */
[----:B------:R-:W-:Y:S05]  /*0100*/  EXIT ;  /* 0x000000000000794d */ /* 0x000fea0003800000 */
.L_x_1:
        /* <DEDUP_REMOVED lines=15> */
.L_x_3:


//--------------------- .nv.shared.reserved.0     --------------------------
	.section	.nv.shared.reserved.0,"aw",@nobits
	.weak		__nv_reservedSMEM_offset_0_alias
	.size		__nv_reservedSMEM_offset_0_alias, 0, 64
	.other		__nv_reservedSMEM_offset_0_alias,@"STO_CUDA_RESERVED_SHARED STV_DEFAULT"
__nv_reservedSMEM_offset_0_alias:
	.zero		0
	.zero		64


//--------------------- .nv.constant0._Z18nonCoalescedKernelPKfPfii --------------------------
	.section	.nv.constant0._Z18nonCoalescedKernelPKfPfii,"a",@progbits
	.sectionflags	@""
	.align	4
.nv.constant0._Z18nonCoalescedKernelPKfPfii:
	.zero		920


//--------------------- .nv.constant0._Z15coalescedKernelPKfPfi --------------------------
	.section	.nv.constant0._Z15coalescedKernelPKfPfi,"a",@progbits
	.sectionflags	@""
	.align	4
.nv.constant0._Z15coalescedKernelPKfPfi:
	.zero		916


//--------------------- SYMBOLS --------------------------

	.type		.nv.reservedSmem.offset0,@object
	.size		.nv.reservedSmem.offset0,0x4
